//
// Generated by NVIDIA NVVM Compiler
//
// Compiler Build ID: CL-36424714
// Cuda compilation tools, release 13.0, V13.0.88
// Based on NVVM 20.0.0
//

.version 9.0
.target sm_100
.address_size 64

	// .globl	_Z6muladdPdS_S_S_j

.visible .entry _Z6muladdPdS_S_S_j(
	.param .u64 .ptr .align 1 _Z6muladdPdS_S_S_j_param_0,
	.param .u64 .ptr .align 1 _Z6muladdPdS_S_S_j_param_1,
	.param .u64 .ptr .align 1 _Z6muladdPdS_S_S_j_param_2,
	.param .u64 .ptr .align 1 _Z6muladdPdS_S_S_j_param_3,
	.param .u32 _Z6muladdPdS_S_S_j_param_4
)
{
	.reg .pred 	%p<3>;
	.reg .b32 	%r<10>;
	.reg .b64 	%rd<14>;
	.reg .b64 	%fd<65>;

	ld.param.u64 	%rd5, [_Z6muladdPdS_S_S_j_param_0];
	ld.param.u64 	%rd6, [_Z6muladdPdS_S_S_j_param_1];
	ld.param.u64 	%rd7, [_Z6muladdPdS_S_S_j_param_2];
	ld.param.u64 	%rd8, [_Z6muladdPdS_S_S_j_param_3];
	ld.param.u32 	%r4, [_Z6muladdPdS_S_S_j_param_4];
	mov.u32 	%r5, %ctaid.x;
	mov.u32 	%r6, %ntid.x;
	mov.u32 	%r7, %tid.x;
	mad.lo.s32 	%r1, %r5, %r6, %r7;
	setp.ge.u32 	%p1, %r1, %r4;
	@%p1 bra 	$L__BB0_3;
	cvta.to.global.u64 	%rd9, %rd5;
	cvta.to.global.u64 	%rd10, %rd6;
	cvta.to.global.u64 	%rd11, %rd7;
	cvta.to.global.u64 	%rd12, %rd8;
	mul.wide.u32 	%rd13, %r1, 8;
	add.s64 	%rd1, %rd9, %rd13;
	add.s64 	%rd2, %rd10, %rd13;
	add.s64 	%rd3, %rd11, %rd13;
	add.s64 	%rd4, %rd12, %rd13;
	mov.b32 	%r9, 0;
$L__BB0_2:
	ld.global.f64 	%fd1, [%rd1];
	ld.global.f64 	%fd2, [%rd2];
	ld.global.f64 	%fd3, [%rd3];
	fma.rn.f64 	%fd4, %fd1, %fd2, %fd3;
	st.global.f64 	[%rd4], %fd4;
	ld.global.f64 	%fd5, [%rd1];
	ld.global.f64 	%fd6, [%rd2];
	ld.global.f64 	%fd7, [%rd3];
	fma.rn.f64 	%fd8, %fd5, %fd6, %fd7;
	st.global.f64 	[%rd4], %fd8;
	ld.global.f64 	%fd9, [%rd1];
	ld.global.f64 	%fd10, [%rd2];
	ld.global.f64 	%fd11, [%rd3];
	fma.rn.f64 	%fd12, %fd9, %fd10, %fd11;
	st.global.f64 	[%rd4], %fd12;
	ld.global.f64 	%fd13, [%rd1];
	ld.global.f64 	%fd14, [%rd2];
	ld.global.f64 	%fd15, [%rd3];
	fma.rn.f64 	%fd16, %fd13, %fd14, %fd15;
	st.global.f64 	[%rd4], %fd16;
	ld.global.f64 	%fd17, [%rd1];
	ld.global.f64 	%fd18, [%rd2];
	ld.global.f64 	%fd19, [%rd3];
	fma.rn.f64 	%fd20, %fd17, %fd18, %fd19;
	st.global.f64 	[%rd4], %fd20;
	ld.global.f64 	%fd21, [%rd1];
	ld.global.f64 	%fd22, [%rd2];
	ld.global.f64 	%fd23, [%rd3];
	fma.rn.f64 	%fd24, %fd21, %fd22, %fd23;
	st.global.f64 	[%rd4], %fd24;
	ld.global.f64 	%fd25, [%rd1];
	ld.global.f64 	%fd26, [%rd2];
	ld.global.f64 	%fd27, [%rd3];
	fma.rn.f64 	%fd28, %fd25, %fd26, %fd27;
	st.global.f64 	[%rd4], %fd28;
	ld.global.f64 	%fd29, [%rd1];
	ld.global.f64 	%fd30, [%rd2];
	ld.global.f64 	%fd31, [%rd3];
	fma.rn.f64 	%fd32, %fd29, %fd30, %fd31;
	st.global.f64 	[%rd4], %fd32;
	ld.global.f64 	%fd33, [%rd1];
	ld.global.f64 	%fd34, [%rd2];
	ld.global.f64 	%fd35, [%rd3];
	fma.rn.f64 	%fd36, %fd33, %fd34, %fd35;
	st.global.f64 	[%rd4], %fd36;
	ld.global.f64 	%fd37, [%rd1];
	ld.global.f64 	%fd38, [%rd2];
	ld.global.f64 	%fd39, [%rd3];
	fma.rn.f64 	%fd40, %fd37, %fd38, %fd39;
	st.global.f64 	[%rd4], %fd40;
	ld.global.f64 	%fd41, [%rd1];
	ld.global.f64 	%fd42, [%rd2];
	ld.global.f64 	%fd43, [%rd3];
	fma.rn.f64 	%fd44, %fd41, %fd42, %fd43;
	st.global.f64 	[%rd4], %fd44;
	ld.global.f64 	%fd45, [%rd1];
	ld.global.f64 	%fd46, [%rd2];
	ld.global.f64 	%fd47, [%rd3];
	fma.rn.f64 	%fd48, %fd45, %fd46, %fd47;
	st.global.f64 	[%rd4], %fd48;
	ld.global.f64 	%fd49, [%rd1];
	ld.global.f64 	%fd50, [%rd2];
	ld.global.f64 	%fd51, [%rd3];
	fma.rn.f64 	%fd52, %fd49, %fd50, %fd51;
	st.global.f64 	[%rd4], %fd52;
	ld.global.f64 	%fd53, [%rd1];
	ld.global.f64 	%fd54, [%rd2];
	ld.global.f64 	%fd55, [%rd3];
	fma.rn.f64 	%fd56, %fd53, %fd54, %fd55;
	st.global.f64 	[%rd4], %fd56;
	ld.global.f64 	%fd57, [%rd1];
	ld.global.f64 	%fd58, [%rd2];
	ld.global.f64 	%fd59, [%rd3];
	fma.rn.f64 	%fd60, %fd57, %fd58, %fd59;
	st.global.f64 	[%rd4], %fd60;
	ld.global.f64 	%fd61, [%rd1];
	ld.global.f64 	%fd62, [%rd2];
	ld.global.f64 	%fd63, [%rd3];
	fma.rn.f64 	%fd64, %fd61, %fd62, %fd63;
	st.global.f64 	[%rd4], %fd64;
	add.s32 	%r9, %r9, 16;
	setp.ne.s32 	%p2, %r9, 1000000;
	@%p2 bra 	$L__BB0_2;
$L__BB0_3:
	ret;

}


// ===== COMPILED SASS (sm_100) =====

	.target	sm_100

	.elftype	@"ET_EXEC"


//--------------------- .note.nv.tkinfo           --------------------------
	.section	.note.nv.tkinfo,"",@"SHT_NOTE"
	.sectionflags	@"SHF_NOTE_NV_TKINFO"
	.tkinfo
        /*0018*/ 	.word	0x00000002
        /*0030*/ 	.string	""
        /*0030*/ 	.string	"ptxas"
        /*0030*/ 	.string	"Cuda compilation tools, release 13.0, V13.0.88"
        /*0030*/ 	.string	"Build cuda_13.0.r13.0/compiler.36424714_0"
        /*0030*/ 	.string	"-arch sm_100 -m 64 "



//--------------------- .note.nv.cuinfo           --------------------------
	.section	.note.nv.cuinfo,"",@"SHT_NOTE"
	.sectionflags	@"SHF_NOTE_NV_CUINFO"
        /*0018*/ 	.short	0x0002
        /*001a*/ 	.short	0x0064
        /*001c*/ 	.short	0x0082
	.zero		2


//--------------------- .nv.info                  --------------------------
	.section	.nv.info,"",@"SHT_CUDA_INFO"
	.align	4


	//----- nvinfo : EIATTR_REGCOUNT
	.align		4
        /*0000*/ 	.byte	0x04, 0x2f
        /*0002*/ 	.short	(.L_1 - .L_0)
	.align		4
.L_0:
        /*0004*/ 	.word	index@(_Z6muladdPdS_S_S_j)
        /*0008*/ 	.word	0x00000016


	//----- nvinfo : EIATTR_FRAME_SIZE
	.align		4
.L_1:
        /*000c*/ 	.byte	0x04, 0x11
        /*000e*/ 	.short	(.L_3 - .L_2)
	.align		4
.L_2:
        /*0010*/ 	.word	index@(_Z6muladdPdS_S_S_j)
        /*0014*/ 	.word	0x00000000


	//----- nvinfo : EIATTR_MIN_STACK_SIZE
	.align		4
.L_3:
        /*0018*/ 	.byte	0x04, 0x12
        /*001a*/ 	.short	(.L_5 - .L_4)
	.align		4
.L_4:
        /*001c*/ 	.word	index@(_Z6muladdPdS_S_S_j)
        /*0020*/ 	.word	0x00000000
.L_5:


//--------------------- .nv.compat                --------------------------
	.section	.nv.compat,"",@"SHT_CUDA_COMPAT_INFO"
	.align	4
        /*0000*/ 	.byte	0x02, 0x09, 0x00, 0x00, 0x02, 0x02, 0x01, 0x00, 0x02, 0x05, 0x05, 0x00, 0x03, 0x07, 0x01, 0x01
        /*0010*/ 	.byte	0x02, 0x03, 0x00, 0x00, 0x02, 0x06, 0x01, 0x00, 0x04, 0x0b, 0x08, 0x00, 0x01, 0x00, 0x00, 0x00
        /*0020*/ 	.byte	0x00, 0x00, 0x00, 0x00


//--------------------- .nv.info._Z6muladdPdS_S_S_j --------------------------
	.section	.nv.info._Z6muladdPdS_S_S_j,"",@"SHT_CUDA_INFO"
	.sectionflags	@""
	.align	4


	//----- nvinfo : EIATTR_CUDA_API_VERSION
	.align		4
        /*0000*/ 	.byte	0x04, 0x37
        /*0002*/ 	.short	(.L_7 - .L_6)
.L_6:
        /*0004*/ 	.word	0x00000082


	//----- nvinfo : EIATTR_KPARAM_INFO
	.align		4
.L_7:
        /*0008*/ 	.byte	0x04, 0x17
        /*000a*/ 	.short	(.L_9 - .L_8)
.L_8:
        /*000c*/ 	.word	0x00000000
        /*0010*/ 	.short	0x0004
        /*0012*/ 	.short	0x0020
        /*0014*/ 	.byte	0x00, 0xf0, 0x11, 0x00


	//----- nvinfo : EIATTR_KPARAM_INFO
	.align		4
.L_9:
        /*0018*/ 	.byte	0x04, 0x17
        /*001a*/ 	.short	(.L_11 - .L_10)
.L_10:
        /*001c*/ 	.word	0x00000000
        /*0020*/ 	.short	0x0003
        /*0022*/ 	.short	0x0018
        /*0024*/ 	.byte	0x00, 0xf5, 0x21, 0x00


	//----- nvinfo : EIATTR_KPARAM_INFO
	.align		4
.L_11:
        /*0028*/ 	.byte	0x04, 0x17
        /*002a*/ 	.short	(.L_13 - .L_12)
.L_12:
        /*002c*/ 	.word	0x00000000
        /*0030*/ 	.short	0x0002
        /*0032*/ 	.short	0x0010
        /*0034*/ 	.byte	0x00, 0xf5, 0x21, 0x00


	//----- nvinfo : EIATTR_KPARAM_INFO
	.align		4
.L_13:
        /*0038*/ 	.byte	0x04, 0x17
        /*003a*/ 	.short	(.L_15 - .L_14)
.L_14:
        /*003c*/ 	.word	0x00000000
        /*0040*/ 	.short	0x0001
        /*0042*/ 	.short	0x0008
        /*0044*/ 	.byte	0x00, 0xf5, 0x21, 0x00


	//----- nvinfo : EIATTR_KPARAM_INFO
	.align		4
.L_15:
        /*0048*/ 	.byte	0x04, 0x17
        /*004a*/ 	.short	(.L_17 - .L_16)
.L_16:
        /*004c*/ 	.word	0x00000000
        /*0050*/ 	.short	0x0000
        /*0052*/ 	.short	0x0000
        /*0054*/ 	.byte	0x00, 0xf5, 0x21, 0x00


	//----- nvinfo : EIATTR_SPARSE_MMA_MASK
	.align		4
.L_17:
        /*0058*/ 	.byte	0x03, 0x50
        /*005a*/ 	.short	0x0000


	//----- nvinfo : EIATTR_MAXREG_COUNT
	.align		4
        /*005c*/ 	.byte	0x03, 0x1b
        /*005e*/ 	.short	0x00ff


	//----- nvinfo : EIATTR_MERCURY_ISA_VERSION
	.align		4
        /*0060*/ 	.byte	0x03, 0x5f
        /*0062*/ 	.short	0x0101


	//----- nvinfo : EIATTR_VRC_CTA_INIT_COUNT
	.align		4
        /*0064*/ 	.byte	0x02, 0x4a
	.zero		1
	.zero		1


	//----- nvinfo : EIATTR_EXIT_INSTR_OFFSETS
	.align		4
        /*0068*/ 	.byte	0x04, 0x1c
        /*006a*/ 	.short	(.L_19 - .L_18)


	//   ....[0]....
.L_18:
        /*006c*/ 	.word	0x00000070


	//   ....[1]....
        /*0070*/ 	.word	0x00000650


	//----- nvinfo : EIATTR_CBANK_PARAM_SIZE
	.align		4
.L_19:
        /*0074*/ 	.byte	0x03, 0x19
        /*0076*/ 	.short	0x0024


	//----- nvinfo : EIATTR_PARAM_CBANK
	.align		4
        /*0078*/ 	.byte	0x04, 0x0a
        /*007a*/ 	.short	(.L_21 - .L_20)
	.align		4
.L_20:
        /*007c*/ 	.word	index@(.nv.constant0._Z6muladdPdS_S_S_j)
        /*0080*/ 	.short	0x0380
        /*0082*/ 	.short	0x0024


	//----- nvinfo : EIATTR_SW_WAR
	.align		4
.L_21:
        /*0084*/ 	.byte	0x04, 0x36
        /*0086*/ 	.short	(.L_23 - .L_22)
.L_22:
        /*0088*/ 	.word	0x00000008
.L_23:


//--------------------- .nv.callgraph             --------------------------
	.section	.nv.callgraph,"",@"SHT_CUDA_CALLGRAPH"
	.align	4
	.sectionentsize	8
	.align		4
        /*0000*/ 	.word	0x00000000
	.align		4
        /*0004*/ 	.word	0xffffffff
	.align		4
        /*0008*/ 	.word	0x00000000
	.align		4
        /*000c*/ 	.word	0xfffffffe
	.align		4
        /*0010*/ 	.word	0x00000000
	.align		4
        /*0014*/ 	.word	0xfffffffd
	.align		4
        /*0018*/ 	.word	0x00000000
	.align		4
        /*001c*/ 	.word	0xfffffffc


//--------------------- .text._Z6muladdPdS_S_S_j  --------------------------
	.section	.text._Z6muladdPdS_S_S_j,"ax",@progbits
	.align	128
        .global         _Z6muladdPdS_S_S_j
        .type           _Z6muladdPdS_S_S_j,@function
        .size           _Z6muladdPdS_S_S_j,(.L_x_2 - _Z6muladdPdS_S_S_j)
        .other          _Z6muladdPdS_S_S_j,@"STO_CUDA_ENTRY STV_DEFAULT"
_Z6muladdPdS_S_S_j:
.text._Z6muladdPdS_S_S_j:
[----:B------:R-:W-:Y:S01]  /*0000*/  LDC R1, c[0x0][0x37c] ;  /* 0x0000df00ff017b82 */ /* 0x000fe20000000800 */
[----:B------:R-:W0:Y:S07]  /*0010*/  S2R R0, SR_TID.X ;  /* 0x0000000000007919 */ /* 0x000e2e0000002100 */
[----:B------:R-:W0:Y:S01]  /*0020*/  S2UR UR4, SR_CTAID.X ;  /* 0x00000000000479c3 */ /* 0x000e220000002500 */
[----:B------:R-:W1:Y:S07]  /*0030*/  LDCU UR5, c[0x0][0x3a0] ;  /* 0x00007400ff0577ac */ /* 0x000e6e0008000800 */
[----:B------:R-:W0:Y:S02]  /*0040*/  LDC R11, c[0x0][0x360] ;  /* 0x0000d800ff0b7b82 */ /* 0x000e240000000800 */
[----:B0-----:R-:W-:-:S05]  /*0050*/  IMAD R11, R11, UR4, R0 ;  /* 0x000000040b0b7c24 */ /* 0x001fca000f8e0200 */
[----:B-1----:R-:W-:-:S13]  /*0060*/  ISETP.GE.U32.AND P0, PT, R11, UR5, PT ;  /* 0x000000050b007c0c */ /* 0x002fda000bf06070 */
[----:B------:R-:W-:Y:S05]  /*0070*/  @P0 EXIT ;  /* 0x000000000000094d */ /* 0x000fea0003800000 */
[----:B------:R-:W0:Y:S01]  /*0080*/  LDC.64 R2, c[0x0][0x380] ;  /* 0x0000e000ff027b82 */ /* 0x000e220000000a00 */
[----:B------:R-:W1:Y:S01]  /*0090*/  LDCU.64 UR6, c[0x0][0x358] ;  /* 0x00006b00ff0677ac */ /* 0x000e620008000a00 */
[----:B------:R-:W-:-:S06]  /*00a0*/  UMOV UR4, URZ ;  /* 0x000000ff00047c82 */ /* 0x000fcc0008000000 */
[----:B------:R-:W2:Y:S08]  /*00b0*/  LDC.64 R4, c[0x0][0x388] ;  /* 0x0000e200ff047b82 */ /* 0x000eb00000000a00 */
[----:B------:R-:W3:Y:S08]  /*00c0*/  LDC.64 R6, c[0x0][0x390] ;  /* 0x0000e400ff067b82 */ /* 0x000ef00000000a00 */
[----:B------:R-:W4:Y:S01]  /*00d0*/  LDC.64 R8, c[0x0][0x398] ;  /* 0x0000e600ff087b82 */ /* 0x000f220000000a00 */
[----:B0-----:R-:W-:-:S04]  /*00e0*/  IMAD.WIDE.U32 R2, R11, 0x8, R2 ;  /* 0x000000080b027825 */ /* 0x001fc800078e0002 */
[----:B--2---:R-:W-:-:S04]  /*00f0*/  IMAD.WIDE.U32 R4, R11, 0x8, R4 ;  /* 0x000000080b047825 */ /* 0x004fc800078e0004 */
[----:B---3--:R-:W-:-:S04]  /*0100*/  IMAD.WIDE.U32 R6, R11, 0x8, R6 ;  /* 0x000000080b067825 */ /* 0x008fc800078e0006 */
[----:B-1--4-:R-:W-:-:S07]  /*0110*/  IMAD.WIDE.U32 R8, R11, 0x8, R8 ;  /* 0x000000080b087825 */ /* 0x012fce00078e0008 */
.L_x_0:
[----:B-1----:R-:W2:Y:S04]  /*0120*/  LDG.E.64 R10, desc[UR6][R2.64] ;  /* 0x00000006020a7981 */ /* 0x002ea8000c1e1b00 */
[----:B------:R-:W2:Y:S04]  /*0130*/  LDG.E.64 R12, desc[UR6][R4.64] ;  /* 0x00000006040c7981 */ /* 0x000ea8000c1e1b00 */
[----:B------:R-:W2:Y:S02]  /*0140*/  LDG.E.64 R14, desc[UR6][R6.64] ;  /* 0x00000006060e7981 */ /* 0x000ea4000c1e1b00 */
[----:B--2---:R-:W-:-:S07]  /*0150*/  DFMA R10, R10, R12, R14 ;  /* 0x0000000c0a0a722b */ /* 0x004fce000000000e */
[----:B------:R0:W-:Y:S04]  /*0160*/  STG.E.64 desc[UR6][R8.64], R10 ;  /* 0x0000000a08007986 */ /* 0x0001e8000c101b06 */
[----:B------:R-:W2:Y:S04]  /*0170*/  LDG.E.64 R12, desc[UR6][R2.64] ;  /* 0x00000006020c7981 */ /* 0x000ea8000c1e1b00 */
        /* <DEDUP_REMOVED lines=9> */
[----:B0-----:R-:W3:Y:S04]  /*0210*/  LDG.E.64 R10, desc[UR6][R2.64] ;  /* 0x00000006020a7981 */ /* 0x001ee8000c1e1b00 */
[----:B------:R-:W3:Y:S04]  /*0220*/  LDG.E.64 R16, desc[UR6][R4.64] ;  /* 0x0000000604107981 */ /* 0x000ee8000c1e1b00 */
[----:B------:R-:W3:Y:S02]  /*0230*/  LDG.E.64 R18, desc[UR6][R6.64] ;  /* 0x0000000606127981 */ /* 0x000ee4000c1e1b00 */
[----:B---3--:R-:W-:-:S07]  /*0240*/  DFMA R10, R10, R16, R18 ;  /* 0x000000100a0a722b */ /* 0x008fce0000000012 */
[----:B------:R0:W-:Y:S04]  /*0250*/  STG.E.64 desc[UR6][R8.64], R10 ;  /* 0x0000000a08007986 */ /* 0x0001e8000c101b06 */
[----:B-1----:R-:W3:Y:S04]  /*0260*/  LDG.E.64 R12, desc[UR6][R2.64] ;  /* 0x00000006020c7981 */ /* 0x002ee8000c1e1b00 */
[----:B------:R-:W3:Y:S04]  /*0270*/  LDG.E.64 R16, desc[UR6][R4.64] ;  /* 0x0000000604107981 */ /* 0x000ee8000c1e1b00 */
[----:B------:R-:W3:Y:S02]  /*0280*/  LDG.E.64 R18, desc[UR6][R6.64] ;  /* 0x0000000606127981 */ /* 0x000ee4000c1e1b00 */
[----:B---3--:R-:W-:-:S07]  /*0290*/  DFMA R12, R12, R16, R18 ;  /* 0x000000100c0c722b */ /* 0x008fce0000000012 */
[----:B------:R1:W-:Y:S04]  /*02a0*/  STG.E.64 desc[UR6][R8.64], R12 ;  /* 0x0000000c08007986 */ /* 0x0003e8000c101b06 */
[----:B--2---:R-:W2:Y:S04]  /*02b0*/  LDG.E.64 R14, desc[UR6][R2.64] ;  /* 0x00000006020e7981 */ /* 0x004ea8000c1e1b00 */
        /* <DEDUP_REMOVED lines=49> */
[----:B0-----:R-:W2:Y:S04]  /*05d0*/  LDG.E.64 R10, desc[UR6][R2.64] ;  /* 0x00000006020a7981 */ /* 0x001ea8000c1e1b00 */
[----:B------:R-:W2:Y:S04]  /*05e0*/  LDG.E.64 R16, desc[UR6][R4.64] ;  /* 0x0000000604107981 */ /* 0x000ea8000c1e1b00 */
[----:B------:R-:W2:Y:S01]  /*05f0*/  LDG.E.64 R18, desc[UR6][R6.64] ;  /* 0x0000000606127981 */ /* 0x000ea2000c1e1b00 */
[----:B------:R-:W-:-:S04]  /*0600*/  UIADD3 UR4, UPT, UPT, UR4, 0x10, URZ ;  /* 0x0000001004047890 */ /* 0x000fc8000fffe0ff */
[----:B------:R-:W-:Y:S01]  /*0610*/  UISETP.NE.AND UP0, UPT, UR4, 0xf4240, UPT ;  /* 0x000f42400400788c */ /* 0x000fe2000bf05270 */
[----:B--2---:R-:W-:-:S07]  /*0620*/  DFMA R10, R10, R16, R18 ;  /* 0x000000100a0a722b */ /* 0x004fce0000000012 */
[----:B------:R1:W-:Y:S01]  /*0630*/  STG.E.64 desc[UR6][R8.64], R10 ;  /* 0x0000000a08007986 */ /* 0x0003e2000c101b06 */
[----:B------:R-:W-:Y:S05]  /*0640*/  BRA.U UP0, `(.L_x_0) ;  /* 0xfffffff900b47547 */ /* 0x000fea000b83ffff */
[----:B------:R-:W-:Y:S05]  /*0650*/  EXIT ;  /* 0x000000000000794d */ /* 0x000fea0003800000 */
.L_x_1:
[----:B------:R-:W-:-:S00]  /*0660*/  BRA `(.L_x_1) ;  /* 0xfffffffc00fc7947 */ /* 0x000fc0000383ffff */
[----:B------:R-:W-:-:S00]  /*0670*/  NOP ;  /* 0x0000000000007918 */ /* 0x000fc00000000000 */
        /* <DEDUP_REMOVED lines=8> */
.L_x_2:


//--------------------- .nv.shared.reserved.0     --------------------------
	.section	.nv.shared.reserved.0,"aw",@nobits
	.weak		__nv_reservedSMEM_offset_0_alias
	.size		__nv_reservedSMEM_offset_0_alias, 0, 64
	.other		__nv_reservedSMEM_offset_0_alias,@"STO_CUDA_RESERVED_SHARED STV_DEFAULT"
__nv_reservedSMEM_offset_0_alias:
	.zero		0
	.zero		64


//--------------------- .nv.constant0._Z6muladdPdS_S_S_j --------------------------
	.section	.nv.constant0._Z6muladdPdS_S_S_j,"a",@progbits
	.sectionflags	@""
	.align	4
.nv.constant0._Z6muladdPdS_S_S_j:
	.zero		932


//--------------------- SYMBOLS --------------------------

	.type		.nv.reservedSmem.offset0,@object
	.size		.nv.reservedSmem.offset0,0x4
